	.headerflags	@"EF_CUDA_TEXMODE_UNIFIED EF_CUDA_64BIT_ADDRESS EF_CUDA_ACCELERATORS EF_CUDA_SM90 EF_CUDA_VIRTUAL_SM(EF_CUDA_SM90)"
	.elftype	@"ET_EXEC"


//--------------------- .nv.info                  --------------------------
	.section	.nv.info,"",@"SHT_CUDA_INFO"
	.align	4


	//----- nvinfo : EIATTR_REGCOUNT
	.align		4
        /*0000*/ 	.byte	0x04, 0x2f
        /*0002*/ 	.short	(.L_1 - .L_0)
	.align		4
.L_0:
        /*0004*/ 	.word	index@(triton_poi_fused_convolution_leaky_relu_3)
        /*0008*/ 	.word	0x0000000e


	//----- nvinfo : EIATTR_MIN_STACK_SIZE
	.align		4
.L_1:
        /*000c*/ 	.byte	0x04, 0x12
        /*000e*/ 	.short	(.L_3 - .L_2)
	.align		4
.L_2:
        /*0010*/ 	.word	index@(triton_poi_fused_convolution_leaky_relu_3)
        /*0014*/ 	.word	0x00000000


	//----- nvinfo : EIATTR_FRAME_SIZE
	.align		4
.L_3:
        /*0018*/ 	.byte	0x04, 0x11
        /*001a*/ 	.short	(.L_5 - .L_4)
	.align		4
.L_4:
        /*001c*/ 	.word	index@(triton_poi_fused_convolution_leaky_relu_3)
        /*0020*/ 	.word	0x00000000


	//----- nvinfo : EIATTR_MIN_STACK_SIZE
	.align		4
.L_5:
        /*0024*/ 	.byte	0x04, 0x12
        /*0026*/ 	.short	(.L_7 - .L_6)
	.align		4
.L_6:
        /*0028*/ 	.word	index@(triton_poi_fused_convolution_leaky_relu_3)
        /*002c*/ 	.word	0x00000000
.L_7:


//--------------------- .nv.info.triton_poi_fused_convolution_leaky_relu_3 --------------------------
	.section	.nv.info.triton_poi_fused_convolution_leaky_relu_3,"",@"SHT_CUDA_INFO"
	.sectionflags	@""
	.align	4


	//----- nvinfo : EIATTR_CUDA_API_VERSION
	.align		4
        /*0000*/ 	.byte	0x04, 0x37
        /*0002*/ 	.short	(.L_9 - .L_8)
.L_8:
        /*0004*/ 	.word	0x0000007c


	//----- nvinfo : EIATTR_KPARAM_INFO
	.align		4
.L_9:
        /*0008*/ 	.byte	0x04, 0x17
        /*000a*/ 	.short	(.L_11 - .L_10)
.L_10:
        /*000c*/ 	.word	0x00000000
        /*0010*/ 	.short	0x0002
        /*0012*/ 	.short	0x0010
        /*0014*/ 	.byte	0x00, 0xf0, 0x11, 0x00


	//----- nvinfo : EIATTR_KPARAM_INFO
	.align		4
.L_11:
        /*0018*/ 	.byte	0x04, 0x17
        /*001a*/ 	.short	(.L_13 - .L_12)
.L_12:
        /*001c*/ 	.word	0x00000000
        /*0020*/ 	.short	0x0001
        /*0022*/ 	.short	0x0008
        /*0024*/ 	.byte	0x00, 0xf4, 0x21, 0x00


	//----- nvinfo : EIATTR_KPARAM_INFO
	.align		4
.L_13:
        /*0028*/ 	.byte	0x04, 0x17
        /*002a*/ 	.short	(.L_15 - .L_14)
.L_14:
        /*002c*/ 	.word	0x00000000
        /*0030*/ 	.short	0x0000
        /*0032*/ 	.short	0x0000
        /*0034*/ 	.byte	0x00, 0xf4, 0x21, 0x00


	//----- nvinfo : EIATTR_SPARSE_MMA_MASK
	.align		4
.L_15:
        /*0038*/ 	.byte	0x03, 0x50
        /*003a*/ 	.short	0x0000


	//----- nvinfo : EIATTR_MAXREG_COUNT
	.align		4
        /*003c*/ 	.byte	0x03, 0x1b
        /*003e*/ 	.short	0x00ff


	//----- nvinfo : EIATTR_EXIT_INSTR_OFFSETS
	.align		4
        /*0040*/ 	.byte	0x04, 0x1c
        /*0042*/ 	.short	(.L_17 - .L_16)


	//   ....[0]....
.L_16:
        /*0044*/ 	.word	0x00000200


	//----- nvinfo : EIATTR_REQNTID
	.align		4
.L_17:
        /*0048*/ 	.byte	0x04, 0x10
        /*004a*/ 	.short	(.L_19 - .L_18)
.L_18:
        /*004c*/ 	.word	0x00000080
        /*0050*/ 	.word	0x00000001
        /*0054*/ 	.word	0x00000001


	//----- nvinfo : EIATTR_CBANK_PARAM_SIZE
	.align		4
.L_19:
        /*0058*/ 	.byte	0x03, 0x19
        /*005a*/ 	.short	0x0014


	//----- nvinfo : EIATTR_PARAM_CBANK
	.align		4
        /*005c*/ 	.byte	0x04, 0x0a
        /*005e*/ 	.short	(.L_21 - .L_20)
	.align		4
.L_20:
        /*0060*/ 	.word	index@(.nv.constant0.triton_poi_fused_convolution_leaky_relu_3)
        /*0064*/ 	.short	0x0210
        /*0066*/ 	.short	0x0014


	//----- nvinfo : EIATTR_SW_WAR
	.align		4
.L_21:
        /*0068*/ 	.byte	0x04, 0x36
        /*006a*/ 	.short	(.L_23 - .L_22)
.L_22:
        /*006c*/ 	.word	0x00000008
.L_23:


//--------------------- .nv.callgraph             --------------------------
	.section	.nv.callgraph,"",@"SHT_CUDA_CALLGRAPH"
	.align	4
	.sectionentsize	8
	.align		4
        /*0000*/ 	.word	0x00000000
	.align		4
        /*0004*/ 	.word	0xffffffff
	.align		4
        /*0008*/ 	.word	0x00000000
	.align		4
        /*000c*/ 	.word	0xfffffffe
	.align		4
        /*0010*/ 	.word	0x00000000
	.align		4
        /*0014*/ 	.word	0xfffffffd
	.align		4
        /*0018*/ 	.word	0x00000000
	.align		4
        /*001c*/ 	.word	0xfffffffc


//--------------------- .text.triton_poi_fused_convolution_leaky_relu_3 --------------------------
	.section	.text.triton_poi_fused_convolution_leaky_relu_3,"ax",@progbits
	.align	128
        .global         triton_poi_fused_convolution_leaky_relu_3
        .type           triton_poi_fused_convolution_leaky_relu_3,@function
        .size           triton_poi_fused_convolution_leaky_relu_3,(.L_x_1 - triton_poi_fused_convolution_leaky_relu_3)
        .other          triton_poi_fused_convolution_leaky_relu_3,@"STO_CUDA_ENTRY STV_DEFAULT"
triton_poi_fused_convolution_leaky_relu_3:
.text.triton_poi_fused_convolution_leaky_relu_3:
[----:B------:R-:W-:Y:S01]  /*0000*/  LDC R1, c[0x0][0x28] ;  /* 0x00000a00ff017b82 */ /* 0x000fe20000000800 */
[----:B------:R-:W1:Y:S07]  /*0010*/  S2R R0, SR_TID.X ;  /* 0x0000000000007919 */ /* 0x000e6e0000002100 */
[----:B------:R-:W2:Y:S01]  /*0020*/  LDC.64 R4, c[0x0][0x218] ;  /* 0x00008600ff047b82 */ /* 0x000ea20000000a00 */
[----:B------:R-:W-:Y:S01]  /*0030*/  ULDC.64 UR4, c[0x0][0x208] ;  /* 0x0000820000047ab9 */ /* 0x000fe20000000a00 */
[----:B------:R-:W3:Y:S06]  /*0040*/  S2R R7, SR_CTAID.X ;  /* 0x0000000000077919 */ /* 0x000eec0000002500 */
[----:B------:R-:W4:Y:S01]  /*0050*/  LDC.64 R2, c[0x0][0x210] ;  /* 0x00008400ff027b82 */ /* 0x000f220000000a00 */
[----:B-1----:R-:W-:-:S04]  /*0060*/  SHF.L.U32 R0, R0, 0x2, RZ ;  /* 0x0000000200007819 */ /* 0x002fc800000006ff */
[----:B------:R-:W-:-:S04]  /*0070*/  LOP3.LUT R0, R0, 0x1fc, RZ, 0xc0, !PT ;  /* 0x000001fc00007812 */ /* 0x000fc800078ec0ff */
[----:B---3--:R-:W-:-:S05]  /*0080*/  LEA R7, R7, R0, 0x9 ;  /* 0x0000000007077211 */ /* 0x008fca00078e48ff */
[----:B------:R-:W-:-:S04]  /*0090*/  IMAD.HI R0, R7, 0x38e38e39, RZ ;  /* 0x38e38e3907007827 */ /* 0x000fc800078e02ff */
[----:B----4-:R-:W-:Y:S01]  /*00a0*/  IMAD.WIDE R2, R7, 0x4, R2 ;  /* 0x0000000407027825 */ /* 0x010fe200078e0202 */
[----:B------:R-:W-:-:S04]  /*00b0*/  SHF.R.U32.HI R9, RZ, 0x1f, R0 ;  /* 0x0000001fff097819 */ /* 0x000fc80000011600 */
[----:B------:R-:W-:-:S04]  /*00c0*/  LEA.HI.SX32 R9, R0, R9, 0x19 ;  /* 0x0000000900097211 */ /* 0x000fc800078fcaff */
[----:B------:R-:W-:-:S04]  /*00d0*/  LEA.HI R0, R9, R9, RZ, 0x4 ;  /* 0x0000000909007211 */ /* 0x000fc800078f20ff */
[----:B------:R-:W-:-:S04]  /*00e0*/  LOP3.LUT R0, R0, 0xfffffff0, RZ, 0xc0, !PT ;  /* 0xfffffff000007812 */ /* 0x000fc800078ec0ff */
[----:B------:R-:W-:-:S05]  /*00f0*/  IADD3 R9, R9, -R0, RZ ;  /* 0x8000000009097210 */ /* 0x000fca0007ffe0ff */
[----:B--2---:R-:W-:Y:S02]  /*0100*/  IMAD.WIDE R4, R9, 0x4, R4 ;  /* 0x0000000409047825 */ /* 0x004fe400078e0204 */
[----:B------:R-:W2:Y:S04]  /*0110*/  LDG.E.128 R8, desc[UR4][R2.64] ;  /* 0x0000000402087981 */ /* 0x000ea8000c1e1d00 */
[----:B------:R-:W2:Y:S02]  /*0120*/  LDG.E.EL R4, desc[UR4][R4.64] ;  /* 0x0000000404047981 */ /* 0x000ea4000c2e1900 */
[CC--:B--2---:R-:W-:Y:S01]  /*0130*/  FSETP.GT.AND P2, PT, R9.reuse, -R4.reuse, PT ;  /* 0x800000040900720b */ /* 0x0c4fe20003f44000 */
[--C-:B------:R-:W-:Y:S01]  /*0140*/  FADD R9, R9, R4.reuse ;  /* 0x0000000409097221 */ /* 0x100fe20000000000 */
[CC--:B------:R-:W-:Y:S01]  /*0150*/  FSETP.GT.AND P1, PT, R10.reuse, -R4.reuse, PT ;  /* 0x800000040a00720b */ /* 0x0c0fe20003f24000 */
[--C-:B------:R-:W-:Y:S01]  /*0160*/  FADD R10, R10, R4.reuse ;  /* 0x000000040a0a7221 */ /* 0x100fe20000000000 */
[CC--:B------:R-:W-:Y:S01]  /*0170*/  FSETP.GT.AND P0, PT, R11.reuse, -R4.reuse, PT ;  /* 0x800000040b00720b */ /* 0x0c0fe20003f04000 */
[--C-:B------:R-:W-:Y:S01]  /*0180*/  FADD R11, R11, R4.reuse ;  /* 0x000000040b0b7221 */ /* 0x100fe20000000000 */
[C---:B------:R-:W-:Y:S01]  /*0190*/  FSETP.GT.AND P3, PT, R8.reuse, -R4, PT ;  /* 0x800000040800720b */ /* 0x040fe20003f64000 */
[----:B------:R-:W-:-:S06]  /*01a0*/  FADD R8, R8, R4 ;  /* 0x0000000408087221 */ /* 0x000fcc0000000000 */
[----:B------:R-:W-:Y:S02]  /*01b0*/  @!P2 FMUL R9, R9, 0.20000000298023223877 ;  /* 0x3e4ccccd0909a820 */ /* 0x000fe40000400000 */
[----:B------:R-:W-:Y:S02]  /*01c0*/  @!P1 FMUL R10, R10, 0.20000000298023223877 ;  /* 0x3e4ccccd0a0a9820 */ /* 0x000fe40000400000 */
[----:B------:R-:W-:Y:S02]  /*01d0*/  @!P0 FMUL R11, R11, 0.20000000298023223877 ;  /* 0x3e4ccccd0b0b8820 */ /* 0x000fe40000400000 */
[----:B------:R-:W-:-:S05]  /*01e0*/  @!P3 FMUL R8, R8, 0.20000000298023223877 ;  /* 0x3e4ccccd0808b820 */ /* 0x000fca0000400000 */
[----:B------:R-:W-:Y:S01]  /*01f0*/  STG.E.128 desc[UR4][R2.64], R8 ;  /* 0x0000000802007986 */ /* 0x000fe2000c101d04 */
[----:B------:R-:W-:Y:S05]  /*0200*/  EXIT ;  /* 0x000000000000794d */ /* 0x000fea0003800000 */
.L_x_0:
[----:B------:R-:W-:-:S00]  /*0210*/  BRA `(.L_x_0) ;  /* 0xfffffffc00fc7947 */ /* 0x000fc0000383ffff */
[----:B------:R-:W-:-:S00]  /*0220*/  NOP ;  /* 0x0000000000007918 */ /* 0x000fc00000000000 */
        /* <DEDUP_REMOVED lines=13> */
.L_x_1:


//--------------------- .nv.constant0.triton_poi_fused_convolution_leaky_relu_3 --------------------------
	.section	.nv.constant0.triton_poi_fused_convolution_leaky_relu_3,"a",@progbits
	.sectionflags	@""
	.align	4
.nv.constant0.triton_poi_fused_convolution_leaky_relu_3:
	.zero		548
